//
// Generated by NVIDIA NVVM Compiler
//
// Compiler Build ID: CL-36424714
// Cuda compilation tools, release 13.0, V13.0.88
// Based on NVVM 20.0.0
//

.version 9.0
.target sm_100
.address_size 64

	// .globl	_Z15silu_mul_kernelPK13__nv_bfloat16S1_PS_i

.visible .entry _Z15silu_mul_kernelPK13__nv_bfloat16S1_PS_i(
	.param .u64 .ptr .align 1 _Z15silu_mul_kernelPK13__nv_bfloat16S1_PS_i_param_0,
	.param .u64 .ptr .align 1 _Z15silu_mul_kernelPK13__nv_bfloat16S1_PS_i_param_1,
	.param .u64 .ptr .align 1 _Z15silu_mul_kernelPK13__nv_bfloat16S1_PS_i_param_2,
	.param .u32 _Z15silu_mul_kernelPK13__nv_bfloat16S1_PS_i_param_3
)
{
	.reg .pred 	%p<2>;
	.reg .b16 	%rs<4>;
	.reg .b32 	%r<8>;
	.reg .b32 	%f<18>;
	.reg .b64 	%rd<11>;

	ld.param.u64 	%rd1, [_Z15silu_mul_kernelPK13__nv_bfloat16S1_PS_i_param_0];
	ld.param.u64 	%rd2, [_Z15silu_mul_kernelPK13__nv_bfloat16S1_PS_i_param_1];
	ld.param.u64 	%rd3, [_Z15silu_mul_kernelPK13__nv_bfloat16S1_PS_i_param_2];
	ld.param.u32 	%r2, [_Z15silu_mul_kernelPK13__nv_bfloat16S1_PS_i_param_3];
	mov.u32 	%r3, %ctaid.x;
	mov.u32 	%r4, %ntid.x;
	mov.u32 	%r5, %tid.x;
	mad.lo.s32 	%r1, %r3, %r4, %r5;
	setp.ge.s32 	%p1, %r1, %r2;
	@%p1 bra 	$L__BB0_2;
	cvta.to.global.u64 	%rd4, %rd1;
	cvta.to.global.u64 	%rd5, %rd2;
	cvta.to.global.u64 	%rd6, %rd3;
	mul.wide.s32 	%rd7, %r1, 2;
	add.s64 	%rd8, %rd4, %rd7;
	ld.global.nc.u16 	%rs1, [%rd8];
	// begin inline asm
	{ cvt.f32.bf16 %f1, %rs1;}

	// end inline asm
	add.s64 	%rd9, %rd5, %rd7;
	ld.global.nc.u16 	%rs2, [%rd9];
	// begin inline asm
	{ cvt.f32.bf16 %f2, %rs2;}

	// end inline asm
	fma.rn.f32 	%f4, %f1, 0fBBBB989D, 0f3F000000;
	cvt.sat.f32.f32 	%f5, %f4;
	mov.f32 	%f6, 0f4B400001;
	mov.f32 	%f7, 0f437C0000;
	fma.rm.f32 	%f8, %f5, %f7, %f6;
	add.f32 	%f9, %f8, 0fCB40007F;
	neg.f32 	%f10, %f9;
	fma.rn.f32 	%f11, %f1, 0fBFB8AA3B, %f10;
	fma.rn.f32 	%f12, %f1, 0fB2A57060, %f11;
	mov.b32 	%r6, %f8;
	shl.b32 	%r7, %r6, 23;
	mov.b32 	%f13, %r7;
	ex2.approx.ftz.f32 	%f14, %f12;
	fma.rn.f32 	%f15, %f14, %f13, 0f3F800000;
	rcp.rn.f32 	%f16, %f15;
	mul.f32 	%f17, %f1, %f16;
	mul.f32 	%f3, %f2, %f17;
	// begin inline asm
	{  cvt.rn.bf16.f32 %rs3, %f3;}

	// end inline asm
	add.s64 	%rd10, %rd6, %rd7;
	st.global.u16 	[%rd10], %rs3;
$L__BB0_2:
	ret;

}
	// .globl	_Z20silu_mul_kernel_vec2PK14__nv_bfloat162S1_PS_i
.visible .entry _Z20silu_mul_kernel_vec2PK14__nv_bfloat162S1_PS_i(
	.param .u64 .ptr .align 1 _Z20silu_mul_kernel_vec2PK14__nv_bfloat162S1_PS_i_param_0,
	.param .u64 .ptr .align 1 _Z20silu_mul_kernel_vec2PK14__nv_bfloat162S1_PS_i_param_1,
	.param .u64 .ptr .align 1 _Z20silu_mul_kernel_vec2PK14__nv_bfloat162S1_PS_i_param_2,
	.param .u32 _Z20silu_mul_kernel_vec2PK14__nv_bfloat162S1_PS_i_param_3
)
{
	.reg .pred 	%p<2>;
	.reg .b16 	%rs<13>;
	.reg .b32 	%r<15>;
	.reg .b32 	%f<33>;
	.reg .b64 	%rd<11>;

	ld.param.u64 	%rd1, [_Z20silu_mul_kernel_vec2PK14__nv_bfloat162S1_PS_i_param_0];
	ld.param.u64 	%rd2, [_Z20silu_mul_kernel_vec2PK14__nv_bfloat162S1_PS_i_param_1];
	ld.param.u64 	%rd3, [_Z20silu_mul_kernel_vec2PK14__nv_bfloat162S1_PS_i_param_2];
	ld.param.u32 	%r2, [_Z20silu_mul_kernel_vec2PK14__nv_bfloat162S1_PS_i_param_3];
	mov.u32 	%r3, %ctaid.x;
	mov.u32 	%r4, %ntid.x;
	mov.u32 	%r5, %tid.x;
	mad.lo.s32 	%r1, %r3, %r4, %r5;
	setp.ge.s32 	%p1, %r1, %r2;
	@%p1 bra 	$L__BB1_2;
	cvta.to.global.u64 	%rd4, %rd1;
	cvta.to.global.u64 	%rd5, %rd2;
	cvta.to.global.u64 	%rd6, %rd3;
	mul.wide.s32 	%rd7, %r1, 4;
	add.s64 	%rd8, %rd4, %rd7;
	ld.global.nc.u32 	%r6, [%rd8];
	add.s64 	%rd9, %rd5, %rd7;
	ld.global.nc.u32 	%r8, [%rd9];
	// begin inline asm
	{.reg .b16 low,high;
 mov.b32 {low,high}, %r6;
 mov.b16 %rs1, low;}
	// end inline asm
	// begin inline asm
	{ cvt.f32.bf16 %f1, %rs1;}

	// end inline asm
	// begin inline asm
	{.reg .b16 low,high;
 mov.b32 {low,high}, %r6;
 mov.b16 %rs3, high;}
	// end inline asm
	// begin inline asm
	{ cvt.f32.bf16 %f2, %rs3;}

	// end inline asm
	// begin inline asm
	{.reg .b16 low,high;
 mov.b32 {low,high}, %r8;
 mov.b16 %rs5, low;}
	// end inline asm
	// begin inline asm
	{ cvt.f32.bf16 %f3, %rs5;}

	// end inline asm
	// begin inline asm
	{.reg .b16 low,high;
 mov.b32 {low,high}, %r8;
 mov.b16 %rs7, high;}
	// end inline asm
	// begin inline asm
	{ cvt.f32.bf16 %f4, %rs7;}

	// end inline asm
	fma.rn.f32 	%f7, %f1, 0fBBBB989D, 0f3F000000;
	cvt.sat.f32.f32 	%f8, %f7;
	mov.f32 	%f9, 0f4B400001;
	mov.f32 	%f10, 0f437C0000;
	fma.rm.f32 	%f11, %f8, %f10, %f9;
	add.f32 	%f12, %f11, 0fCB40007F;
	neg.f32 	%f13, %f12;
	fma.rn.f32 	%f14, %f1, 0fBFB8AA3B, %f13;
	fma.rn.f32 	%f15, %f1, 0fB2A57060, %f14;
	mov.b32 	%r11, %f11;
	shl.b32 	%r12, %r11, 23;
	mov.b32 	%f16, %r12;
	ex2.approx.ftz.f32 	%f17, %f15;
	fma.rn.f32 	%f18, %f17, %f16, 0f3F800000;
	rcp.rn.f32 	%f19, %f18;
	fma.rn.f32 	%f20, %f2, 0fBBBB989D, 0f3F000000;
	cvt.sat.f32.f32 	%f21, %f20;
	fma.rm.f32 	%f22, %f21, %f10, %f9;
	add.f32 	%f23, %f22, 0fCB40007F;
	neg.f32 	%f24, %f23;
	fma.rn.f32 	%f25, %f2, 0fBFB8AA3B, %f24;
	fma.rn.f32 	%f26, %f2, 0fB2A57060, %f25;
	mov.b32 	%r13, %f22;
	shl.b32 	%r14, %r13, 23;
	mov.b32 	%f27, %r14;
	ex2.approx.ftz.f32 	%f28, %f26;
	fma.rn.f32 	%f29, %f28, %f27, 0f3F800000;
	rcp.rn.f32 	%f30, %f29;
	mul.f32 	%f31, %f1, %f19;
	mul.f32 	%f32, %f2, %f30;
	mul.f32 	%f5, %f3, %f31;
	mul.f32 	%f6, %f4, %f32;
	// begin inline asm
	{  cvt.rn.bf16.f32 %rs9, %f5;}

	// end inline asm
	// begin inline asm
	{  cvt.rn.bf16.f32 %rs10, %f6;}

	// end inline asm
	// begin inline asm
	{  mov.b32 %r10, {%rs9,%rs10};}

	// end inline asm
	add.s64 	%rd10, %rd6, %rd7;
	st.global.u32 	[%rd10], %r10;
$L__BB1_2:
	ret;

}


// ===== COMPILED SASS (sm_100) =====

	.target	sm_100

	.elftype	@"ET_EXEC"


//--------------------- .note.nv.tkinfo           --------------------------
	.section	.note.nv.tkinfo,"",@"SHT_NOTE"
	.sectionflags	@"SHF_NOTE_NV_TKINFO"
	.tkinfo
        /*0018*/ 	.word	0x00000002
        /*0030*/ 	.string	""
        /*0030*/ 	.string	"ptxas"
        /*0030*/ 	.string	"Cuda compilation tools, release 13.0, V13.0.88"
        /*0030*/ 	.string	"Build cuda_13.0.r13.0/compiler.36424714_0"
        /*0030*/ 	.string	"-arch sm_100 -m 64 "



//--------------------- .note.nv.cuinfo           --------------------------
	.section	.note.nv.cuinfo,"",@"SHT_NOTE"
	.sectionflags	@"SHF_NOTE_NV_CUINFO"
        /*0018*/ 	.short	0x0002
        /*001a*/ 	.short	0x0064
        /*001c*/ 	.short	0x0082
	.zero		2


//--------------------- .nv.info                  --------------------------
	.section	.nv.info,"",@"SHT_CUDA_INFO"
	.align	4


	//----- nvinfo : EIATTR_REGCOUNT
	.align		4
        /*0000*/ 	.byte	0x04, 0x2f
        /*0002*/ 	.short	(.L_1 - .L_0)
	.align		4
.L_0:
        /*0004*/ 	.word	index@(_Z15silu_mul_kernelPK13__nv_bfloat16S1_PS_i)
        /*0008*/ 	.word	0x00000010


	//----- nvinfo : EIATTR_FRAME_SIZE
	.align		4
.L_1:
        /*000c*/ 	.byte	0x04, 0x11
        /*000e*/ 	.short	(.L_3 - .L_2)
	.align		4
.L_2:
        /*0010*/ 	.word	index@($__internal_1_$__cuda_sm20_rcp_rn_f32_slowpath)
        /*0014*/ 	.word	0x00000000


	//----- nvinfo : EIATTR_FRAME_SIZE
	.align		4
.L_3:
        /*0018*/ 	.byte	0x04, 0x11
        /*001a*/ 	.short	(.L_5 - .L_4)
	.align		4
.L_4:
        /*001c*/ 	.word	index@(_Z15silu_mul_kernelPK13__nv_bfloat16S1_PS_i)
        /*0020*/ 	.word	0x00000000


	//----- nvinfo : EIATTR_REGCOUNT
	.align		4
.L_5:
        /*0024*/ 	.byte	0x04, 0x2f
        /*0026*/ 	.short	(.L_7 - .L_6)
	.align		4
.L_6:
        /*0028*/ 	.word	index@(_Z20silu_mul_kernel_vec2PK14__nv_bfloat162S1_PS_i)
        /*002c*/ 	.word	0x00000013


	//----- nvinfo : EIATTR_FRAME_SIZE
	.align		4
.L_7:
        /*0030*/ 	.byte	0x04, 0x11
        /*0032*/ 	.short	(.L_9 - .L_8)
	.align		4
.L_8:
        /*0034*/ 	.word	index@($__internal_0_$__cuda_sm20_rcp_rn_f32_slowpath)
        /*0038*/ 	.word	0x00000000


	//----- nvinfo : EIATTR_FRAME_SIZE
	.align		4
.L_9:
        /*003c*/ 	.byte	0x04, 0x11
        /*003e*/ 	.short	(.L_11 - .L_10)
	.align		4
.L_10:
        /*0040*/ 	.word	index@(_Z20silu_mul_kernel_vec2PK14__nv_bfloat162S1_PS_i)
        /*0044*/ 	.word	0x00000000


	//----- nvinfo : EIATTR_MIN_STACK_SIZE
	.align		4
.L_11:
        /*0048*/ 	.byte	0x04, 0x12
        /*004a*/ 	.short	(.L_13 - .L_12)
	.align		4
.L_12:
        /*004c*/ 	.word	index@(_Z20silu_mul_kernel_vec2PK14__nv_bfloat162S1_PS_i)
        /*0050*/ 	.word	0x00000000


	//----- nvinfo : EIATTR_MIN_STACK_SIZE
	.align		4
.L_13:
        /*0054*/ 	.byte	0x04, 0x12
        /*0056*/ 	.short	(.L_15 - .L_14)
	.align		4
.L_14:
        /*0058*/ 	.word	index@(_Z15silu_mul_kernelPK13__nv_bfloat16S1_PS_i)
        /*005c*/ 	.word	0x00000000
.L_15:


//--------------------- .nv.compat                --------------------------
	.section	.nv.compat,"",@"SHT_CUDA_COMPAT_INFO"
	.align	4
        /*0000*/ 	.byte	0x02, 0x09, 0x00, 0x00, 0x02, 0x02, 0x01, 0x00, 0x02, 0x05, 0x05, 0x00, 0x03, 0x07, 0x01, 0x01
        /*0010*/ 	.byte	0x02, 0x03, 0x00, 0x00, 0x02, 0x06, 0x01, 0x00, 0x04, 0x0b, 0x08, 0x00, 0x09, 0x00, 0x00, 0x00
        /*0020*/ 	.byte	0x00, 0x00, 0x00, 0x00


//--------------------- .nv.info._Z20silu_mul_kernel_vec2PK14__nv_bfloat162S1_PS_i --------------------------
	.section	.nv.info._Z20silu_mul_kernel_vec2PK14__nv_bfloat162S1_PS_i,"",@"SHT_CUDA_INFO"
	.sectionflags	@""
	.align	4


	//----- nvinfo : EIATTR_CUDA_API_VERSION
	.align		4
        /*0000*/ 	.byte	0x04, 0x37
        /*0002*/ 	.short	(.L_17 - .L_16)
.L_16:
        /*0004*/ 	.word	0x00000082


	//----- nvinfo : EIATTR_KPARAM_INFO
	.align		4
.L_17:
        /*0008*/ 	.byte	0x04, 0x17
        /*000a*/ 	.short	(.L_19 - .L_18)
.L_18:
        /*000c*/ 	.word	0x00000000
        /*0010*/ 	.short	0x0003
        /*0012*/ 	.short	0x0018
        /*0014*/ 	.byte	0x00, 0xf0, 0x11, 0x00


	//----- nvinfo : EIATTR_KPARAM_INFO
	.align		4
.L_19:
        /*0018*/ 	.byte	0x04, 0x17
        /*001a*/ 	.short	(.L_21 - .L_20)
.L_20:
        /*001c*/ 	.word	0x00000000
        /*0020*/ 	.short	0x0002
        /*0022*/ 	.short	0x0010
        /*0024*/ 	.byte	0x00, 0xf5, 0x21, 0x00


	//----- nvinfo : EIATTR_KPARAM_INFO
	.align		4
.L_21:
        /*0028*/ 	.byte	0x04, 0x17
        /*002a*/ 	.short	(.L_23 - .L_22)
.L_22:
        /*002c*/ 	.word	0x00000000
        /*0030*/ 	.short	0x0001
        /*0032*/ 	.short	0x0008
        /*0034*/ 	.byte	0x00, 0xf5, 0x21, 0x00


	//----- nvinfo : EIATTR_KPARAM_INFO
	.align		4
.L_23:
        /*0038*/ 	.byte	0x04, 0x17
        /*003a*/ 	.short	(.L_25 - .L_24)
.L_24:
        /*003c*/ 	.word	0x00000000
        /*0040*/ 	.short	0x0000
        /*0042*/ 	.short	0x0000
        /*0044*/ 	.byte	0x00, 0xf5, 0x21, 0x00


	//----- nvinfo : EIATTR_SPARSE_MMA_MASK
	.align		4
.L_25:
        /*0048*/ 	.byte	0x03, 0x50
        /*004a*/ 	.short	0x0000


	//----- nvinfo : EIATTR_MAXREG_COUNT
	.align		4
        /*004c*/ 	.byte	0x03, 0x1b
        /*004e*/ 	.short	0x00ff


	//----- nvinfo : EIATTR_MERCURY_ISA_VERSION
	.align		4
        /*0050*/ 	.byte	0x03, 0x5f
        /*0052*/ 	.short	0x0101


	//----- nvinfo : EIATTR_VRC_CTA_INIT_COUNT
	.align		4
        /*0054*/ 	.byte	0x02, 0x4a
	.zero		1
	.zero		1


	//----- nvinfo : EIATTR_EXIT_INSTR_OFFSETS
	.align		4
        /*0058*/ 	.byte	0x04, 0x1c
        /*005a*/ 	.short	(.L_27 - .L_26)


	//   ....[0]....
.L_26:
        /*005c*/ 	.word	0x00000070


	//   ....[1]....
        /*0060*/ 	.word	0x000004c0


	//----- nvinfo : EIATTR_CRS_STACK_SIZE
	.align		4
.L_27:
        /*0064*/ 	.byte	0x04, 0x1e
        /*0066*/ 	.short	(.L_29 - .L_28)
.L_28:
        /*0068*/ 	.word	0x00000000


	//----- nvinfo : EIATTR_CBANK_PARAM_SIZE
	.align		4
.L_29:
        /*006c*/ 	.byte	0x03, 0x19
        /*006e*/ 	.short	0x001c


	//----- nvinfo : EIATTR_PARAM_CBANK
	.align		4
        /*0070*/ 	.byte	0x04, 0x0a
        /*0072*/ 	.short	(.L_31 - .L_30)
	.align		4
.L_30:
        /*0074*/ 	.word	index@(.nv.constant0._Z20silu_mul_kernel_vec2PK14__nv_bfloat162S1_PS_i)
        /*0078*/ 	.short	0x0380
        /*007a*/ 	.short	0x001c


	//----- nvinfo : EIATTR_SW_WAR
	.align		4
.L_31:
        /*007c*/ 	.byte	0x04, 0x36
        /*007e*/ 	.short	(.L_33 - .L_32)
.L_32:
        /*0080*/ 	.word	0x00000008
.L_33:


//--------------------- .nv.info._Z15silu_mul_kernelPK13__nv_bfloat16S1_PS_i --------------------------
	.section	.nv.info._Z15silu_mul_kernelPK13__nv_bfloat16S1_PS_i,"",@"SHT_CUDA_INFO"
	.sectionflags	@""
	.align	4


	//----- nvinfo : EIATTR_CUDA_API_VERSION
	.align		4
        /*0000*/ 	.byte	0x04, 0x37
        /*0002*/ 	.short	(.L_35 - .L_34)
.L_34:
        /*0004*/ 	.word	0x00000082


	//----- nvinfo : EIATTR_KPARAM_INFO
	.align		4
.L_35:
        /*0008*/ 	.byte	0x04, 0x17
        /*000a*/ 	.short	(.L_37 - .L_36)
.L_36:
        /*000c*/ 	.word	0x00000000
        /*0010*/ 	.short	0x0003
        /*0012*/ 	.short	0x0018
        /*0014*/ 	.byte	0x00, 0xf0, 0x11, 0x00


	//----- nvinfo : EIATTR_KPARAM_INFO
	.align		4
.L_37:
        /*0018*/ 	.byte	0x04, 0x17
        /*001a*/ 	.short	(.L_39 - .L_38)
.L_38:
        /*001c*/ 	.word	0x00000000
        /*0020*/ 	.short	0x0002
        /*0022*/ 	.short	0x0010
        /*0024*/ 	.byte	0x00, 0xf5, 0x21, 0x00


	//----- nvinfo : EIATTR_KPARAM_INFO
	.align		4
.L_39:
        /*0028*/ 	.byte	0x04, 0x17
        /*002a*/ 	.short	(.L_41 - .L_40)
.L_40:
        /*002c*/ 	.word	0x00000000
        /*0030*/ 	.short	0x0001
        /*0032*/ 	.short	0x0008
        /*0034*/ 	.byte	0x00, 0xf5, 0x21, 0x00


	//----- nvinfo : EIATTR_KPARAM_INFO
	.align		4
.L_41:
        /*0038*/ 	.byte	0x04, 0x17
        /*003a*/ 	.short	(.L_43 - .L_42)
.L_42:
        /*003c*/ 	.word	0x00000000
        /*0040*/ 	.short	0x0000
        /*0042*/ 	.short	0x0000
        /*0044*/ 	.byte	0x00, 0xf5, 0x21, 0x00


	//----- nvinfo : EIATTR_SPARSE_MMA_MASK
	.align		4
.L_43:
        /*0048*/ 	.byte	0x03, 0x50
        /*004a*/ 	.short	0x0000


	//----- nvinfo : EIATTR_MAXREG_COUNT
	.align		4
        /*004c*/ 	.byte	0x03, 0x1b
        /*004e*/ 	.short	0x00ff


	//----- nvinfo : EIATTR_MERCURY_ISA_VERSION
	.align		4
        /*0050*/ 	.byte	0x03, 0x5f
        /*0052*/ 	.short	0x0101


	//----- nvinfo : EIATTR_VRC_CTA_INIT_COUNT
	.align		4
        /*0054*/ 	.byte	0x02, 0x4a
	.zero		1
	.zero		1


	//----- nvinfo : EIATTR_EXIT_INSTR_OFFSETS
	.align		4
        /*0058*/ 	.byte	0x04, 0x1c
        /*005a*/ 	.short	(.L_45 - .L_44)


	//   ....[0]....
.L_44:
        /*005c*/ 	.word	0x00000070


	//   ....[1]....
        /*0060*/ 	.word	0x000002e0


	//----- nvinfo : EIATTR_CRS_STACK_SIZE
	.align		4
.L_45:
        /*0064*/ 	.byte	0x04, 0x1e
        /*0066*/ 	.short	(.L_47 - .L_46)
.L_46:
        /*0068*/ 	.word	0x00000000


	//----- nvinfo : EIATTR_CBANK_PARAM_SIZE
	.align		4
.L_47:
        /*006c*/ 	.byte	0x03, 0x19
        /*006e*/ 	.short	0x001c


	//----- nvinfo : EIATTR_PARAM_CBANK
	.align		4
        /*0070*/ 	.byte	0x04, 0x0a
        /*0072*/ 	.short	(.L_49 - .L_48)
	.align		4
.L_48:
        /*0074*/ 	.word	index@(.nv.constant0._Z15silu_mul_kernelPK13__nv_bfloat16S1_PS_i)
        /*0078*/ 	.short	0x0380
        /*007a*/ 	.short	0x001c


	//----- nvinfo : EIATTR_SW_WAR
	.align		4
.L_49:
        /*007c*/ 	.byte	0x04, 0x36
        /*007e*/ 	.short	(.L_51 - .L_50)
.L_50:
        /*0080*/ 	.word	0x00000008
.L_51:


//--------------------- .nv.callgraph             --------------------------
	.section	.nv.callgraph,"",@"SHT_CUDA_CALLGRAPH"
	.align	4
	.sectionentsize	8
	.align		4
        /*0000*/ 	.word	0x00000000
	.align		4
        /*0004*/ 	.word	0xffffffff
	.align		4
        /*0008*/ 	.word	0x00000000
	.align		4
        /*000c*/ 	.word	0xfffffffe
	.align		4
        /*0010*/ 	.word	0x00000000
	.align		4
        /*0014*/ 	.word	0xfffffffd
	.align		4
        /*0018*/ 	.word	0x00000000
	.align		4
        /*001c*/ 	.word	0xfffffffc


//--------------------- .text._Z20silu_mul_kernel_vec2PK14__nv_bfloat162S1_PS_i --------------------------
	.section	.text._Z20silu_mul_kernel_vec2PK14__nv_bfloat162S1_PS_i,"ax",@progbits
	.align	128
        .global         _Z20silu_mul_kernel_vec2PK14__nv_bfloat162S1_PS_i
        .type           _Z20silu_mul_kernel_vec2PK14__nv_bfloat162S1_PS_i,@function
        .size           _Z20silu_mul_kernel_vec2PK14__nv_bfloat162S1_PS_i,(.L_x_19 - _Z20silu_mul_kernel_vec2PK14__nv_bfloat162S1_PS_i)
        .other          _Z20silu_mul_kernel_vec2PK14__nv_bfloat162S1_PS_i,@"STO_CUDA_ENTRY STV_DEFAULT"
_Z20silu_mul_kernel_vec2PK14__nv_bfloat162S1_PS_i:
.text._Z20silu_mul_kernel_vec2PK14__nv_bfloat162S1_PS_i:
[----:B------:R-:W-:Y:S01]  /*0000*/  LDC R1, c[0x0][0x37c] ;  /* 0x0000df00ff017b82 */ /* 0x000fe20000000800 */
[----:B------:R-:W0:Y:S07]  /*0010*/  S2R R0, SR_TID.X ;  /* 0x0000000000007919 */ /* 0x000e2e0000002100 */
[----:B------:R-:W0:Y:S01]  /*0020*/  S2UR UR4, SR_CTAID.X ;  /* 0x00000000000479c3 */ /* 0x000e220000002500 */
[----:B------:R-:W1:Y:S07]  /*0030*/  LDCU UR5, c[0x0][0x398] ;  /* 0x00007300ff0577ac */ /* 0x000e6e0008000800 */
[----:B------:R-:W0:Y:S02]  /*0040*/  LDC R3, c[0x0][0x360] ;  /* 0x0000d800ff037b82 */ /* 0x000e240000000800 */
[----:B0-----:R-:W-:-:S05]  /*0050*/  IMAD R3, R3, UR4, R0 ;  /* 0x0000000403037c24 */ /* 0x001fca000f8e0200 */
[----:B-1----:R-:W-:-:S13]  /*0060*/  ISETP.GE.AND P0, PT, R3, UR5, PT ;  /* 0x0000000503007c0c */ /* 0x002fda000bf06270 */
[----:B------:R-:W-:Y:S05]  /*0070*/  @P0 EXIT ;  /* 0x000000000000094d */ /* 0x000fea0003800000 */
[----:B------:R-:W0:Y:S01]  /*0080*/  LDC.64 R6, c[0x0][0x380] ;  /* 0x0000e000ff067b82 */ /* 0x000e220000000a00 */
[----:B------:R-:W1:Y:S07]  /*0090*/  LDCU.64 UR4, c[0x0][0x358] ;  /* 0x00006b00ff0477ac */ /* 0x000e6e0008000a00 */
[----:B------:R-:W2:Y:S01]  /*00a0*/  LDC.64 R8, c[0x0][0x388] ;  /* 0x0000e200ff087b82 */ /* 0x000ea20000000a00 */
[----:B0-----:R-:W-:-:S06]  /*00b0*/  IMAD.WIDE R6, R3, 0x4, R6 ;  /* 0x0000000403067825 */ /* 0x001fcc00078e0206 */
[----:B-1----:R-:W3:Y:S01]  /*00c0*/  LDG.E.CONSTANT R6, desc[UR4][R6.64] ;  /* 0x0000000406067981 */ /* 0x002ee2000c1e9900 */
[----:B--2---:R-:W-:-:S06]  /*00d0*/  IMAD.WIDE R8, R3, 0x4, R8 ;  /* 0x0000000403087825 */ /* 0x004fcc00078e0208 */
[----:B------:R-:W2:Y:S01]  /*00e0*/  LDG.E.CONSTANT R8, desc[UR4][R8.64] ;  /* 0x0000000408087981 */ /* 0x000ea2000c1e9900 */
[----:B------:R-:W-:Y:S01]  /*00f0*/  HFMA2 R5, -RZ, RZ, 0.96630859375, -0.0022525787353515625 ;  /* 0x3bbb989dff057431 */ /* 0x000fe200000001ff */
[----:B------:R-:W-:Y:S01]  /*0100*/  MOV R11, 0x437c0000 ;  /* 0x437c0000000b7802 */ /* 0x000fe20000000f00 */
[----:B------:R-:W-:Y:S01]  /*0110*/  BSSY.RECONVERGENT B0, `(.L_x_0) ;  /* 0x000001b000007945 */ /* 0x000fe20003800200 */
[C---:B---3--:R-:W-:Y:S01]  /*0120*/  IMAD.U32 R4, R6.reuse, 0x10000, RZ ;  /* 0x0001000006047824 */ /* 0x048fe200078e00ff */
[----:B------:R-:W-:-:S03]  /*0130*/  PRMT R6, R6, 0x7632, R6 ;  /* 0x0000763206067816 */ /* 0x000fc60000000006 */
[----:B------:R-:W-:Y:S01]  /*0140*/  FFMA.SAT R0, R4, -R5, 0.5 ;  /* 0x3f00000004007423 */ /* 0x000fe20000002805 */
[----:B------:R-:W-:-:S03]  /*0150*/  SHF.L.U32 R6, R6, 0x10, RZ ;  /* 0x0000001006067819 */ /* 0x000fc600000006ff */
[----:B------:R-:W-:Y:S01]  /*0160*/  FFMA.RM R0, R0, R11, 12582913 ;  /* 0x4b40000100007423 */ /* 0x000fe2000000400b */
[----:B--2---:R-:W-:-:S03]  /*0170*/  PRMT R7, R8, 0x7632, R7 ;  /* 0x0000763208077816 */ /* 0x004fc60000000007 */
[C---:B------:R-:W-:Y:S01]  /*0180*/  FADD R5, R0.reuse, -12583039 ;  /* 0xcb40007f00057421 */ /* 0x040fe20000000000 */
[----:B------:R-:W-:Y:S02]  /*0190*/  IMAD.SHL.U32 R0, R0, 0x800000, RZ ;  /* 0x0080000000007824 */ /* 0x000fe400078e00ff */
[----:B------:R-:W-:Y:S02]  /*01a0*/  IMAD.U32 R7, R7, 0x10000, RZ ;  /* 0x0001000007077824 */ /* 0x000fe400078e00ff */
[----:B------:R-:W-:-:S04]  /*01b0*/  FFMA R5, R4, -1.4426950216293334961, -R5 ;  /* 0xbfb8aa3b04057823 */ /* 0x000fc80000000805 */
[----:B------:R-:W-:-:S04]  /*01c0*/  FFMA R2, R4, -1.925963033500011079e-08, R5 ;  /* 0xb2a5706004027823 */ /* 0x000fc80000000005 */
[----:B------:R-:W0:Y:S02]  /*01d0*/  MUFU.EX2 R5, R2 ;  /* 0x0000000200057308 */ /* 0x000e240000000800 */
[----:B0-----:R-:W-:-:S05]  /*01e0*/  FFMA R0, R0, R5, 1 ;  /* 0x3f80000000007423 */ /* 0x001fca0000000005 */
[----:B------:R-:W-:-:S04]  /*01f0*/  IADD3 R5, PT, PT, R0, 0x1800000, RZ ;  /* 0x0180000000057810 */ /* 0x000fc80007ffe0ff */
[----:B------:R-:W-:-:S04]  /*0200*/  LOP3.LUT R5, R5, 0x7f800000, RZ, 0xc0, !PT ;  /* 0x7f80000005057812 */ /* 0x000fc800078ec0ff */
[----:B------:R-:W-:Y:S01]  /*0210*/  ISETP.GT.U32.AND P0, PT, R5, 0x1ffffff, PT ;  /* 0x01ffffff0500780c */ /* 0x000fe20003f04070 */
[----:B------:R-:W-:-:S12]  /*0220*/  IMAD.U32 R5, R8, 0x10000, RZ ;  /* 0x0001000008057824 */ /* 0x000fd800078e00ff */
[----:B------:R-:W-:Y:S05]  /*0230*/  @P0 BRA `(.L_x_1) ;  /* 0x0000000000100947 */ /* 0x000fea0003800000 */
[----:B------:R-:W-:-:S07]  /*0240*/  MOV R8, 0x260 ;  /* 0x0000026000087802 */ /* 0x000fce0000000f00 */
[----:B------:R-:W-:Y:S05]  /*0250*/  CALL.REL.NOINC `($__internal_0_$__cuda_sm20_rcp_rn_f32_slowpath) ;  /* 0x00000000009c7944 */ /* 0x000fea0003c00000 */
[----:B------:R-:W-:Y:S01]  /*0260*/  MOV R9, R13 ;  /* 0x0000000d00097202 */ /* 0x000fe20000000f00 */
[----:B------:R-:W-:Y:S06]  /*0270*/  BRA `(.L_x_2) ;  /* 0x0000000000107947 */ /* 0x000fec0003800000 */
.L_x_1:
[----:B------:R-:W0:Y:S02]  /*0280*/  MUFU.RCP R9, R0 ;  /* 0x0000000000097308 */ /* 0x000e240000001000 */
[----:B0-----:R-:W-:-:S04]  /*0290*/  FFMA R2, R0, R9, -1 ;  /* 0xbf80000000027423 */ /* 0x001fc80000000009 */
[----:B------:R-:W-:-:S04]  /*02a0*/  FADD.FTZ R2, -R2, -RZ ;  /* 0x800000ff02027221 */ /* 0x000fc80000010100 */
[----:B------:R-:W-:-:S07]  /*02b0*/  FFMA R9, R9, R2, R9 ;  /* 0x0000000209097223 */ /* 0x000fce0000000009 */
.L_x_2:
[----:B------:R-:W-:Y:S05]  /*02c0*/  BSYNC.RECONVERGENT B0 ;  /* 0x0000000000007941 */ /* 0x000fea0003800200 */
.L_x_0:
[----:B------:R-:W-:Y:S02]  /*02d0*/  HFMA2 R13, -RZ, RZ, 3.7421875, 0 ;  /* 0x437c0000ff0d7431 */ /* 0x000fe400000001ff */
[----:B------:R-:W-:Y:S01]  /*02e0*/  IMAD.MOV.U32 R11, RZ, RZ, 0x3bbb989d ;  /* 0x3bbb989dff0b7424 */ /* 0x000fe200078e00ff */
[----:B------:R-:W-:Y:S03]  /*02f0*/  BSSY.RECONVERGENT B0, `(.L_x_3) ;  /* 0x0000014000007945 */ /* 0x000fe60003800200 */
[----:B------:R-:W-:-:S04]  /*0300*/  FFMA.SAT R0, R6, -R11, 0.5 ;  /* 0x3f00000006007423 */ /* 0x000fc8000000280b */
[----:B------:R-:W-:-:S04]  /*0310*/  FFMA.RM R0, R0, R13, 12582913 ;  /* 0x4b40000100007423 */ /* 0x000fc8000000400d */
[C---:B------:R-:W-:Y:S01]  /*0320*/  FADD R11, R0.reuse, -12583039 ;  /* 0xcb40007f000b7421 */ /* 0x040fe20000000000 */
[----:B------:R-:W-:-:S03]  /*0330*/  IMAD.SHL.U32 R0, R0, 0x800000, RZ ;  /* 0x0080000000007824 */ /* 0x000fc600078e00ff */
[----:B------:R-:W-:-:S04]  /*0340*/  FFMA R11, R6, -1.4426950216293334961, -R11 ;  /* 0xbfb8aa3b060b7823 */ /* 0x000fc8000000080b */
[----:B------:R-:W-:-:S06]  /*0350*/  FFMA R11, R6, -1.925963033500011079e-08, R11 ;  /* 0xb2a57060060b7823 */ /* 0x000fcc000000000b */
[----:B------:R-:W0:Y:S02]  /*0360*/  MUFU.EX2 R11, R11 ;  /* 0x0000000b000b7308 */ /* 0x000e240000000800 */
[----:B0-----:R-:W-:-:S05]  /*0370*/  FFMA R0, R0, R11, 1 ;  /* 0x3f80000000007423 */ /* 0x001fca000000000b */
[----:B------:R-:W-:-:S04]  /*0380*/  IADD3 R2, PT, PT, R0, 0x1800000, RZ ;  /* 0x0180000000027810 */ /* 0x000fc80007ffe0ff */
[----:B------:R-:W-:-:S04]  /*0390*/  LOP3.LUT R2, R2, 0x7f800000, RZ, 0xc0, !PT ;  /* 0x7f80000002027812 */ /* 0x000fc800078ec0ff */
[----:B------:R-:W-:-:S13]  /*03a0*/  ISETP.GT.U32.AND P0, PT, R2, 0x1ffffff, PT ;  /* 0x01ffffff0200780c */ /* 0x000fda0003f04070 */
[----:B------:R-:W-:Y:S05]  /*03b0*/  @P0 BRA `(.L_x_4) ;  /* 0x00000000000c0947 */ /* 0x000fea0003800000 */
[----:B------:R-:W-:-:S07]  /*03c0*/  MOV R8, 0x3e0 ;  /* 0x000003e000087802 */ /* 0x000fce0000000f00 */
[----:B------:R-:W-:Y:S05]  /*03d0*/  CALL.REL.NOINC `($__internal_0_$__cuda_sm20_rcp_rn_f32_slowpath) ;  /* 0x00000000003c7944 */ /* 0x000fea0003c00000 */
[----:B------:R-:W-:Y:S05]  /*03e0*/  BRA `(.L_x_5) ;  /* 0x0000000000107947 */ /* 0x000fea0003800000 */
.L_x_4:
[----:B------:R-:W0:Y:S02]  /*03f0*/  MUFU.RCP R13, R0 ;  /* 0x00000000000d7308 */ /* 0x000e240000001000 */
[----:B0-----:R-:W-:-:S04]  /*0400*/  FFMA R2, R0, R13, -1 ;  /* 0xbf80000000027423 */ /* 0x001fc8000000000d */
[----:B------:R-:W-:-:S04]  /*0410*/  FADD.FTZ R2, -R2, -RZ ;  /* 0x800000ff02027221 */ /* 0x000fc80000010100 */
[----:B------:R-:W-:-:S07]  /*0420*/  FFMA R13, R13, R2, R13 ;  /* 0x000000020d0d7223 */ /* 0x000fce000000000d */
.L_x_5:
[----:B------:R-:W-:Y:S05]  /*0430*/  BSYNC.RECONVERGENT B0 ;  /* 0x0000000000007941 */ /* 0x000fea0003800200 */
.L_x_3:
[----:B------:R-:W0:Y:S01]  /*0440*/  LDC.64 R10, c[0x0][0x390] ;  /* 0x0000e400ff0a7b82 */ /* 0x000e220000000a00 */
[----:B------:R-:W-:Y:S01]  /*0450*/  FMUL R4, R4, R9 ;  /* 0x0000000904047220 */ /* 0x000fe20000400000 */
[----:B------:R-:W-:-:S03]  /*0460*/  FMUL R6, R6, R13 ;  /* 0x0000000d06067220 */ /* 0x000fc60000400000 */
[----:B------:R-:W-:Y:S01]  /*0470*/  FMUL R4, R5, R4 ;  /* 0x0000000405047220 */ /* 0x000fe20000400000 */
[----:B------:R-:W-:-:S05]  /*0480*/  FMUL R7, R7, R6 ;  /* 0x0000000607077220 */ /* 0x000fca0000400000 */
[----:B------:R-:W-:Y:S01]  /*0490*/  F2FP.BF16.F32.PACK_AB R7, R7, R4 ;  /* 0x000000040707723e */ /* 0x000fe200000010ff */
[----:B0-----:R-:W-:-:S05]  /*04a0*/  IMAD.WIDE R2, R3, 0x4, R10 ;  /* 0x0000000403027825 */ /* 0x001fca00078e020a */
[----:B------:R-:W-:Y:S01]  /*04b0*/  STG.E desc[UR4][R2.64], R7 ;  /* 0x0000000702007986 */ /* 0x000fe2000c101904 */
[----:B------:R-:W-:Y:S05]  /*04c0*/  EXIT ;  /* 0x000000000000794d */ /* 0x000fea0003800000 */
        .weak           $__internal_0_$__cuda_sm20_rcp_rn_f32_slowpath
        .type           $__internal_0_$__cuda_sm20_rcp_rn_f32_slowpath,@function
        .size           $__internal_0_$__cuda_sm20_rcp_rn_f32_slowpath,(.L_x_19 - $__internal_0_$__cuda_sm20_rcp_rn_f32_slowpath)
$__internal_0_$__cuda_sm20_rcp_rn_f32_slowpath:
[----:B------:R-:W-:Y:S01]  /*04d0*/  IMAD.SHL.U32 R2, R0, 0x2, RZ ;  /* 0x0000000200027824 */ /* 0x000fe200078e00ff */
[----:B------:R-:W-:Y:S04]  /*04e0*/  BSSY.RECONVERGENT B1, `(.L_x_6) ;  /* 0x0000030000017945 */ /* 0x000fe80003800200 */
[----:B------:R-:W-:-:S04]  /*04f0*/  SHF.R.U32.HI R14, RZ, 0x18, R2 ;  /* 0x00000018ff0e7819 */ /* 0x000fc80000011602 */
[----:B------:R-:W-:-:S13]  /*0500*/  ISETP.NE.U32.AND P0, PT, R14, RZ, PT ;  /* 0x000000ff0e00720c */ /* 0x000fda0003f05070 */
[----:B------:R-:W-:Y:S05]  /*0510*/  @P0 BRA `(.L_x_7) ;  /* 0x0000000000280947 */ /* 0x000fea0003800000 */
[----:B------:R-:W-:-:S04]  /*0520*/  SHF.L.U32 R2, R0, 0x1, RZ ;  /* 0x0000000100027819 */ /* 0x000fc800000006ff */
[----:B------:R-:W-:-:S13]  /*0530*/  ISETP.NE.AND P0, PT, R2, RZ, PT ;  /* 0x000000ff0200720c */ /* 0x000fda0003f05270 */
[----:B------:R-:W-:Y:S01]  /*0540*/  @P0 FFMA R11, R0, 1.84467440737095516160e+19, RZ ;  /* 0x5f800000000b0823 */ /* 0x000fe200000000ff */
[----:B------:R-:W-:Y:S08]  /*0550*/  @!P0 MUFU.RCP R10, R0 ;  /* 0x00000000000a8308 */ /* 0x000ff00000001000 */
[----:B------:R-:W0:Y:S02]  /*0560*/  @P0 MUFU.RCP R2, R11 ;  /* 0x0000000b00020308 */ /* 0x000e240000001000 */
[----:B0-----:R-:W-:-:S04]  /*0570*/  @P0 FFMA R12, R11, R2, -1 ;  /* 0xbf8000000b0c0423 */ /* 0x001fc80000000002 */
[----:B------:R-:W-:-:S04]  /*0580*/  @P0 FADD.FTZ R13, -R12, -RZ ;  /* 0x800000ff0c0d0221 */ /* 0x000fc80000010100 */
[----:B------:R-:W-:-:S04]  /*0590*/  @P0 FFMA R2, R2, R13, R2 ;  /* 0x0000000d02020223 */ /* 0x000fc80000000002 */
[----:B------:R-:W-:Y:S01]  /*05a0*/  @P0 FFMA R10, R2, 1.84467440737095516160e+19, RZ ;  /* 0x5f800000020a0823 */ /* 0x000fe200000000ff */
[----:B------:R-:W-:Y:S06]  /*05b0*/  BRA `(.L_x_8) ;  /* 0x0000000000887947 */ /* 0x000fec0003800000 */
.L_x_7:
[----:B------:R-:W-:-:S05]  /*05c0*/  VIADD R16, R14, 0xffffff03 ;  /* 0xffffff030e107836 */ /* 0x000fca0000000000 */
[----:B------:R-:W-:-:S13]  /*05d0*/  ISETP.GT.U32.AND P0, PT, R16, 0x1, PT ;  /* 0x000000011000780c */ /* 0x000fda0003f04070 */
[----:B------:R-:W-:Y:S05]  /*05e0*/  @P0 BRA `(.L_x_9) ;  /* 0x0000000000780947 */ /* 0x000fea0003800000 */
[----:B------:R-:W-:Y:S02]  /*05f0*/  LOP3.LUT R2, R0, 0x7fffff, RZ, 0xc0, !PT ;  /* 0x007fffff00027812 */ /* 0x000fe400078ec0ff */
[----:B------:R-:W-:Y:S02]  /*0600*/  MOV R13, 0x3 ;  /* 0x00000003000d7802 */ /* 0x000fe40000000f00 */
[----:B------:R-:W-:Y:S02]  /*0610*/  LOP3.LUT R2, R2, 0x3f800000, RZ, 0xfc, !PT ;  /* 0x3f80000002027812 */ /* 0x000fe400078efcff */
[----:B------:R-:W-:Y:S02]  /*0620*/  SHF.L.U32 R13, R13, R16, RZ ;  /* 0x000000100d0d7219 */ /* 0x000fe400000006ff */
[----:B------:R-:W0:Y:S02]  /*0630*/  MUFU.RCP R11, R2 ;  /* 0x00000002000b7308 */ /* 0x000e240000001000 */
[----:B0-----:R-:W-:-:S04]  /*0640*/  FFMA R10, R2, R11, -1 ;  /* 0xbf800000020a7423 */ /* 0x001fc8000000000b */
[----:B------:R-:W-:-:S04]  /*0650*/  FADD.FTZ R10, -R10, -RZ ;  /* 0x800000ff0a0a7221 */ /* 0x000fc80000010100 */
[CCC-:B------:R-:W-:Y:S01]  /*0660*/  FFMA.RM R12, R11.reuse, R10.reuse, R11.reuse ;  /* 0x0000000a0b0c7223 */ /* 0x1c0fe2000000400b */
[----:B------:R-:W-:-:S04]  /*0670*/  FFMA.RP R11, R11, R10, R11 ;  /* 0x0000000a0b0b7223 */ /* 0x000fc8000000800b */
[C---:B------:R-:W-:Y:S02]  /*0680*/  LOP3.LUT R10, R12.reuse, 0x7fffff, RZ, 0xc0, !PT ;  /* 0x007fffff0c0a7812 */ /* 0x040fe400078ec0ff */
[----:B------:R-:W-:Y:S02]  /*0690*/  FSETP.NEU.FTZ.AND P0, PT, R12, R11, PT ;  /* 0x0000000b0c00720b */ /* 0x000fe40003f1d000 */
[----:B------:R-:W-:Y:S02]  /*06a0*/  LOP3.LUT R10, R10, 0x800000, RZ, 0xfc, !PT ;  /* 0x008000000a0a7812 */ /* 0x000fe400078efcff */
[----:B------:R-:W-:Y:S02]  /*06b0*/  SEL R11, RZ, 0xffffffff, !P0 ;  /* 0xffffffffff0b7807 */ /* 0x000fe40004000000 */
[----:B------:R-:W-:-:S03]  /*06c0*/  LOP3.LUT R13, R13, R10, RZ, 0xc0, !PT ;  /* 0x0000000a0d0d7212 */ /* 0x000fc600078ec0ff */
[----:B------:R-:W-:Y:S01]  /*06d0*/  IMAD.MOV R11, RZ, RZ, -R11 ;  /* 0x000000ffff0b7224 */ /* 0x000fe200078e0a0b */
[----:B------:R-:W-:-:S04]  /*06e0*/  SHF.R.U32.HI R13, RZ, R16, R13 ;  /* 0x00000010ff0d7219 */ /* 0x000fc8000001160d */
[--C-:B------:R-:W-:Y:S01]  /*06f0*/  LOP3.LUT P1, RZ, R11, R16, R10.reuse, 0xf8, !PT ;  /* 0x000000100bff7212 */ /* 0x100fe2000782f80a */
[----:B------:R-:W-:Y:S01]  /*0700*/  VIADD R11, R14, 0xffffff04 ;  /* 0xffffff040e0b7836 */ /* 0x000fe20000000000 */
[C---:B------:R-:W-:Y:S02]  /*0710*/  LOP3.LUT P0, RZ, R13.reuse, 0x1, RZ, 0xc0, !PT ;  /* 0x000000010dff7812 */ /* 0x040fe4000780c0ff */
[----:B------:R-:W-:Y:S02]  /*0720*/  LOP3.LUT P2, RZ, R13, 0x2, RZ, 0xc0, !PT ;  /* 0x000000020dff7812 */ /* 0x000fe4000784c0ff */
[----:B------:R-:W-:Y:S02]  /*0730*/  SHF.R.U32.HI R11, RZ, R11, R10 ;  /* 0x0000000bff0b7219 */ /* 0x000fe4000001160a */
[----:B------:R-:W-:Y:S02]  /*0740*/  PLOP3.LUT P0, PT, P0, P1, P2, 0xe0, 0x0 ;  /* 0x000000000000781c */ /* 0x000fe40000703c20 */
[----:B------:R-:W-:-:S02]  /*0750*/  LOP3.LUT P1, RZ, R0, 0x7fffff, RZ, 0xc0, !PT ;  /* 0x007fffff00ff7812 */ /* 0x000fc4000782c0ff */
[----:B------:R-:W-:-:S04]  /*0760*/  SEL R2, RZ, 0x1, !P0 ;  /* 0x00000001ff027807 */ /* 0x000fc80004000000 */
[----:B------:R-:W-:-:S04]  /*0770*/  IADD3 R2, PT, PT, -R2, RZ, RZ ;  /* 0x000000ff02027210 */ /* 0x000fc80007ffe1ff */
[----:B------:R-:W-:-:S13]  /*0780*/  ISETP.GE.AND P0, PT, R2, RZ, PT ;  /* 0x000000ff0200720c */ /* 0x000fda0003f06270 */
[----:B------:R-:W-:-:S04]  /*0790*/  @!P0 IADD3 R11, PT, PT, R11, 0x1, RZ ;  /* 0x000000010b0b8810 */ /* 0x000fc80007ffe0ff */
[----:B------:R-:W-:-:S04]  /*07a0*/  @!P1 SHF.L.U32 R11, R11, 0x1, RZ ;  /* 0x000000010b0b9819 */ /* 0x000fc800000006ff */
[----:B------:R-:W-:Y:S01]  /*07b0*/  LOP3.LUT R10, R11, 0x80000000, R0, 0xf8, !PT ;  /* 0x800000000b0a7812 */ /* 0x000fe200078ef800 */
[----:B------:R-:W-:Y:S06]  /*07c0*/  BRA `(.L_x_8) ;  /* 0x0000000000047947 */ /* 0x000fec0003800000 */
.L_x_9:
[----:B------:R0:W1:Y:S02]  /*07d0*/  MUFU.RCP R10, R0 ;  /* 0x00000000000a7308 */ /* 0x0000640000001000 */
.L_x_8:
[----:B------:R-:W-:Y:S05]  /*07e0*/  BSYNC.RECONVERGENT B1 ;  /* 0x0000000000017941 */ /* 0x000fea0003800200 */
.L_x_6:
[----:B------:R-:W-:Y:S02]  /*07f0*/  HFMA2 R11, -RZ, RZ, 0, 0 ;  /* 0x00000000ff0b7431 */ /* 0x000fe400000001ff */
[----:B-1----:R-:W-:Y:S01]  /*0800*/  IMAD.MOV.U32 R13, RZ, RZ, R10 ;  /* 0x000000ffff0d7224 */ /* 0x002fe200078e000a */
[----:B------:R-:W-:-:S04]  /*0810*/  MOV R10, R8 ;  /* 0x00000008000a7202 */ /* 0x000fc80000000f00 */
[----:B0-----:R-:W-:Y:S05]  /*0820*/  RET.REL.NODEC R10 `(_Z20silu_mul_kernel_vec2PK14__nv_bfloat162S1_PS_i) ;  /* 0xfffffff40af47950 */ /* 0x001fea0003c3ffff */
.L_x_10:
[----:B------:R-:W-:-:S00]  /*0830*/  BRA `(.L_x_10) ;  /* 0xfffffffc00fc7947 */ /* 0x000fc0000383ffff */
[----:B------:R-:W-:-:S00]  /*0840*/  NOP ;  /* 0x0000000000007918 */ /* 0x000fc00000000000 */
        /* <DEDUP_REMOVED lines=11> */
.L_x_19:


//--------------------- .text._Z15silu_mul_kernelPK13__nv_bfloat16S1_PS_i --------------------------
	.section	.text._Z15silu_mul_kernelPK13__nv_bfloat16S1_PS_i,"ax",@progbits
	.align	128
        .global         _Z15silu_mul_kernelPK13__nv_bfloat16S1_PS_i
        .type           _Z15silu_mul_kernelPK13__nv_bfloat16S1_PS_i,@function
        .size           _Z15silu_mul_kernelPK13__nv_bfloat16S1_PS_i,(.L_x_20 - _Z15silu_mul_kernelPK13__nv_bfloat16S1_PS_i)
        .other          _Z15silu_mul_kernelPK13__nv_bfloat16S1_PS_i,@"STO_CUDA_ENTRY STV_DEFAULT"
_Z15silu_mul_kernelPK13__nv_bfloat16S1_PS_i:
.text._Z15silu_mul_kernelPK13__nv_bfloat16S1_PS_i:
        /* <DEDUP_REMOVED lines=11> */
[----:B0-----:R-:W-:-:S05]  /*00b0*/  IMAD.WIDE R6, R3, 0x2, R6 ;  /* 0x0000000203067825 */ /* 0x001fca00078e0206 */
[----:B-1----:R-:W3:Y:S01]  /*00c0*/  LDG.E.U16.CONSTANT R4, desc[UR4][R6.64] ;  /* 0x0000000406047981 */ /* 0x002ee2000c1e9500 */
[----:B--2---:R-:W-:-:S05]  /*00d0*/  IMAD.WIDE R8, R3, 0x2, R8 ;  /* 0x0000000203087825 */ /* 0x004fca00078e0208 */
[----:B------:R-:W2:Y:S01]  /*00e0*/  LDG.E.U16.CONSTANT R5, desc[UR4][R8.64] ;  /* 0x0000000408057981 */ /* 0x000ea2000c1e9500 */
[----:B------:R-:W-:Y:S02]  /*00f0*/  HFMA2 R13, -RZ, RZ, 3.7421875, 0 ;  /* 0x437c0000ff0d7431 */ /* 0x000fe400000001ff */
[----:B------:R-:W-:Y:S01]  /*0100*/  IMAD.MOV.U32 R11, RZ, RZ, 0x3bbb989d ;  /* 0x3bbb989dff0b7424 */ /* 0x000fe200078e00ff */
[----:B------:R-:W-:Y:S01]  /*0110*/  BSSY.RECONVERGENT B0, `(.L_x_11) ;  /* 0x0000016000007945 */ /* 0x000fe20003800200 */
[----:B---3--:R-:W-:-:S04]  /*0120*/  IMAD.U32 R4, R4, 0x10000, RZ ;  /* 0x0001000004047824 */ /* 0x008fc800078e00ff */
[----:B------:R-:W-:-:S04]  /*0130*/  FFMA.SAT R0, R4, -R11, 0.5 ;  /* 0x3f00000004007423 */ /* 0x000fc8000000280b */
[----:B------:R-:W-:Y:S01]  /*0140*/  FFMA.RM R0, R0, R13, 12582913 ;  /* 0x4b40000100007423 */ /* 0x000fe2000000400d */
[----:B--2---:R-:W-:-:S03]  /*0150*/  IMAD.U32 R5, R5, 0x10000, RZ ;  /* 0x0001000005057824 */ /* 0x004fc600078e00ff */
        /* <DEDUP_REMOVED lines=11> */
[----:B------:R-:W-:Y:S05]  /*0210*/  CALL.REL.NOINC `($__internal_1_$__cuda_sm20_rcp_rn_f32_slowpath) ;  /* 0x0000000000347944 */ /* 0x000fea0003c00000 */
[----:B------:R-:W-:Y:S05]  /*0220*/  BRA `(.L_x_13) ;  /* 0x0000000000107947 */ /* 0x000fea0003800000 */
.L_x_12:
[----:B------:R-:W0:Y:S02]  /*0230*/  MUFU.RCP R9, R0 ;  /* 0x0000000000097308 */ /* 0x000e240000001000 */
[----:B0-----:R-:W-:-:S04]  /*0240*/  FFMA R2, R0, R9, -1 ;  /* 0xbf80000000027423 */ /* 0x001fc80000000009 */
[----:B------:R-:W-:-:S04]  /*0250*/  FADD.FTZ R2, -R2, -RZ ;  /* 0x800000ff02027221 */ /* 0x000fc80000010100 */
[----:B------:R-:W-:-:S07]  /*0260*/  FFMA R9, R9, R2, R9 ;  /* 0x0000000209097223 */ /* 0x000fce0000000009 */
.L_x_13:
[----:B------:R-:W-:Y:S05]  /*0270*/  BSYNC.RECONVERGENT B0 ;  /* 0x0000000000007941 */ /* 0x000fea0003800200 */
.L_x_11:
[----:B------:R-:W0:Y:S01]  /*0280*/  LDC.64 R6, c[0x0][0x390] ;  /* 0x0000e400ff067b82 */ /* 0x000e220000000a00 */
[----:B------:R-:W-:-:S04]  /*0290*/  FMUL R4, R4, R9 ;  /* 0x0000000904047220 */ /* 0x000fc80000400000 */
[----:B------:R-:W-:-:S05]  /*02a0*/  FMUL R4, R5, R4 ;  /* 0x0000000405047220 */ /* 0x000fca0000400000 */
[----:B------:R-:W-:Y:S01]  /*02b0*/  F2FP.BF16.F32.PACK_AB R4, RZ, R4 ;  /* 0x00000004ff04723e */ /* 0x000fe200000010ff */
[----:B0-----:R-:W-:-:S05]  /*02c0*/  IMAD.WIDE R2, R3, 0x2, R6 ;  /* 0x0000000203027825 */ /* 0x001fca00078e0206 */
[----:B------:R-:W-:Y:S01]  /*02d0*/  STG.E.U16 desc[UR4][R2.64], R4 ;  /* 0x0000000402007986 */ /* 0x000fe2000c101504 */
[----:B------:R-:W-:Y:S05]  /*02e0*/  EXIT ;  /* 0x000000000000794d */ /* 0x000fea0003800000 */
        .weak           $__internal_1_$__cuda_sm20_rcp_rn_f32_slowpath
        .type           $__internal_1_$__cuda_sm20_rcp_rn_f32_slowpath,@function
        .size           $__internal_1_$__cuda_sm20_rcp_rn_f32_slowpath,(.L_x_20 - $__internal_1_$__cuda_sm20_rcp_rn_f32_slowpath)
$__internal_1_$__cuda_sm20_rcp_rn_f32_slowpath:
[----:B------:R-:W-:Y:S01]  /*02f0*/  SHF.L.U32 R2, R0, 0x1, RZ ;  /* 0x0000000100027819 */ /* 0x000fe200000006ff */
[----:B------:R-:W-:Y:S03]  /*0300*/  BSSY.RECONVERGENT B1, `(.L_x_14) ;  /* 0x0000030000017945 */ /* 0x000fe60003800200 */
[----:B------:R-:W-:-:S04]  /*0310*/  SHF.R.U32.HI R2, RZ, 0x18, R2 ;  /* 0x00000018ff027819 */ /* 0x000fc80000011602 */
[----:B------:R-:W-:-:S13]  /*0320*/  ISETP.NE.U32.AND P0, PT, R2, RZ, PT ;  /* 0x000000ff0200720c */ /* 0x000fda0003f05070 */
[----:B------:R-:W-:Y:S05]  /*0330*/  @P0 BRA `(.L_x_15) ;  /* 0x0000000000280947 */ /* 0x000fea0003800000 */
[----:B------:R-:W-:-:S05]  /*0340*/  IMAD.SHL.U32 R2, R0, 0x2, RZ ;  /* 0x0000000200027824 */ /* 0x000fca00078e00ff */
        /* <DEDUP_REMOVED lines=9> */
.L_x_15:
[----:B------:R-:W-:-:S04]  /*03e0*/  IADD3 R7, PT, PT, R2, -0xfd, RZ ;  /* 0xffffff0302077810 */ /* 0x000fc80007ffe0ff */
[----:B------:R-:W-:-:S13]  /*03f0*/  ISETP.GT.U32.AND P0, PT, R7, 0x1, PT ;  /* 0x000000010700780c */ /* 0x000fda0003f04070 */
[----:B------:R-:W-:Y:S05]  /*0400*/  @P0 BRA `(.L_x_17) ;  /* 0x0000000000780947 */ /* 0x000fea0003800000 */
[----:B------:R-:W-:Y:S01]  /*0410*/  LOP3.LUT R8, R0, 0x7fffff, RZ, 0xc0, !PT ;  /* 0x007fffff00087812 */ /* 0x000fe200078ec0ff */
[----:B------:R-:W-:-:S03]  /*0420*/  IMAD.MOV.U32 R12, RZ, RZ, 0x3 ;  /* 0x00000003ff0c7424 */ /* 0x000fc600078e00ff */
        /* <DEDUP_REMOVED lines=11> */
[----:B------:R-:W-:Y:S02]  /*04e0*/  LOP3.LUT R8, R13, R10, RZ, 0xc0, !PT ;  /* 0x0000000a0d087212 */ /* 0x000fe400078ec0ff */
[----:B------:R-:W-:-:S02]  /*04f0*/  IADD3 R9, PT, PT, -R9, RZ, RZ ;  /* 0x000000ff09097210 */ /* 0x000fc40007ffe1ff */
[-C--:B------:R-:W-:Y:S02]  /*0500*/  SHF.R.U32.HI R8, RZ, R7.reuse, R8 ;  /* 0x00000007ff087219 */ /* 0x080fe40000011608 */
[----:B------:R-:W-:Y:S02]  /*0510*/  LOP3.LUT P1, RZ, R9, R7, R10, 0xf8, !PT ;  /* 0x0000000709ff7212 */ /* 0x000fe4000782f80a */
[C---:B------:R-:W-:Y:S02]  /*0520*/  LOP3.LUT P0, RZ, R8.reuse, 0x1, RZ, 0xc0, !PT ;  /* 0x0000000108ff7812 */ /* 0x040fe4000780c0ff */
[----:B------:R-:W-:-:S04]  /*0530*/  LOP3.LUT P2, RZ, R8, 0x2, RZ, 0xc0, !PT ;  /* 0x0000000208ff7812 */ /* 0x000fc8000784c0ff */
[----:B------:R-:W-:Y:S02]  /*0540*/  PLOP3.LUT P0, PT, P0, P1, P2, 0xe0, 0x0 ;  /* 0x000000000000781c */ /* 0x000fe40000703c20 */
[----:B------:R-:W-:Y:S02]  /*0550*/  LOP3.LUT P1, RZ, R0, 0x7fffff, RZ, 0xc0, !PT ;  /* 0x007fffff00ff7812 */ /* 0x000fe4000782c0ff */
[----:B------:R-:W-:-:S05]  /*0560*/  SEL R7, RZ, 0x1, !P0 ;  /* 0x00000001ff077807 */ /* 0x000fca0004000000 */
[----:B------:R-:W-:-:S05]  /*0570*/  IMAD.MOV R7, RZ, RZ, -R7 ;  /* 0x000000ffff077224 */ /* 0x000fca00078e0a07 */
[----:B------:R-:W-:Y:S02]  /*0580*/  ISETP.GE.AND P0, PT, R7, RZ, PT ;  /* 0x000000ff0700720c */ /* 0x000fe40003f06270 */
[----:B------:R-:W-:-:S04]  /*0590*/  IADD3 R7, PT, PT, R2, -0xfc, RZ ;  /* 0xffffff0402077810 */ /* 0x000fc80007ffe0ff */
[----:B------:R-:W-:-:S07]  /*05a0*/  SHF.R.U32.HI R7, RZ, R7, R10 ;  /* 0x00000007ff077219 */ /* 0x000fce000001160a */
[----:B------:R-:W-:-:S05]  /*05b0*/  @!P0 VIADD R7, R7, 0x1 ;  /* 0x0000000107078836 */ /* 0x000fca0000000000 */
[----:B------:R-:W-:-:S04]  /*05c0*/  @!P1 SHF.L.U32 R7, R7, 0x1, RZ ;  /* 0x0000000107079819 */ /* 0x000fc800000006ff */
[----:B------:R-:W-:Y:S01]  /*05d0*/  LOP3.LUT R7, R7, 0x80000000, R0, 0xf8, !PT ;  /* 0x8000000007077812 */ /* 0x000fe200078ef800 */
[----:B------:R-:W-:Y:S06]  /*05e0*/  BRA `(.L_x_16) ;  /* 0x0000000000047947 */ /* 0x000fec0003800000 */
.L_x_17:
[----:B------:R0:W1:Y:S02]  /*05f0*/  MUFU.RCP R7, R0 ;  /* 0x0000000000077308 */ /* 0x0000640000001000 */
.L_x_16:
[----:B------:R-:W-:Y:S05]  /*0600*/  BSYNC.RECONVERGENT B1 ;  /* 0x0000000000017941 */ /* 0x000fea0003800200 */
.L_x_14:
[----:B-1----:R-:W-:Y:S01]  /*0610*/  IMAD.MOV.U32 R9, RZ, RZ, R7 ;  /* 0x000000ffff097224 */ /* 0x002fe200078e0007 */
[----:B------:R-:W-:-:S04]  /*0620*/  MOV R7, 0x0 ;  /* 0x0000000000077802 */ /* 0x000fc80000000f00 */
[----:B0-----:R-:W-:Y:S05]  /*0630*/  RET.REL.NODEC R6 `(_Z15silu_mul_kernelPK13__nv_bfloat16S1_PS_i) ;  /* 0xfffffff806707950 */ /* 0x001fea0003c3ffff */
.L_x_18:
        /* <DEDUP_REMOVED lines=12> */
.L_x_20:


//--------------------- .nv.shared.reserved.0     --------------------------
	.section	.nv.shared.reserved.0,"aw",@nobits
	.weak		__nv_reservedSMEM_offset_0_alias
	.size		__nv_reservedSMEM_offset_0_alias, 0, 64
	.other		__nv_reservedSMEM_offset_0_alias,@"STO_CUDA_RESERVED_SHARED STV_DEFAULT"
__nv_reservedSMEM_offset_0_alias:
	.zero		0
	.zero		64


//--------------------- .nv.constant0._Z20silu_mul_kernel_vec2PK14__nv_bfloat162S1_PS_i --------------------------
	.section	.nv.constant0._Z20silu_mul_kernel_vec2PK14__nv_bfloat162S1_PS_i,"a",@progbits
	.sectionflags	@""
	.align	4
.nv.constant0._Z20silu_mul_kernel_vec2PK14__nv_bfloat162S1_PS_i:
	.zero		924


//--------------------- .nv.constant0._Z15silu_mul_kernelPK13__nv_bfloat16S1_PS_i --------------------------
	.section	.nv.constant0._Z15silu_mul_kernelPK13__nv_bfloat16S1_PS_i,"a",@progbits
	.sectionflags	@""
	.align	4
.nv.constant0._Z15silu_mul_kernelPK13__nv_bfloat16S1_PS_i:
	.zero		924


//--------------------- SYMBOLS --------------------------

	.type		.nv.reservedSmem.offset0,@object
	.size		.nv.reservedSmem.offset0,0x4
